//
// Generated by NVIDIA NVVM Compiler
//
// Compiler Build ID: CL-36424714
// Cuda compilation tools, release 13.0, V13.0.88
// Based on NVVM 20.0.0
//

.version 9.0
.target sm_100
.address_size 64

	// .globl	_Z15incrementDevVari
.global .align 4 .u32 devVar;

.visible .entry _Z15incrementDevVari(
	.param .u32 _Z15incrementDevVari_param_0
)
{
	.reg .b32 	%r<3>;

	ld.param.u32 	%r1, [_Z15incrementDevVari_param_0];
	atom.global.add.u32 	%r2, [devVar], %r1;
	ret;

}


// ===== COMPILED SASS (sm_100) =====

	.target	sm_100

	.elftype	@"ET_EXEC"


//--------------------- .note.nv.tkinfo           --------------------------
	.section	.note.nv.tkinfo,"",@"SHT_NOTE"
	.sectionflags	@"SHF_NOTE_NV_TKINFO"
	.tkinfo
        /*0018*/ 	.word	0x00000002
        /*0030*/ 	.string	""
        /*0030*/ 	.string	"ptxas"
        /*0030*/ 	.string	"Cuda compilation tools, release 13.0, V13.0.88"
        /*0030*/ 	.string	"Build cuda_13.0.r13.0/compiler.36424714_0"
        /*0030*/ 	.string	"-arch sm_100 -m 64 "



//--------------------- .note.nv.cuinfo           --------------------------
	.section	.note.nv.cuinfo,"",@"SHT_NOTE"
	.sectionflags	@"SHF_NOTE_NV_CUINFO"
        /*0018*/ 	.short	0x0002
        /*001a*/ 	.short	0x0064
        /*001c*/ 	.short	0x0082
	.zero		2


//--------------------- .nv.info                  --------------------------
	.section	.nv.info,"",@"SHT_CUDA_INFO"
	.align	4


	//----- nvinfo : EIATTR_REGCOUNT
	.align		4
        /*0000*/ 	.byte	0x04, 0x2f
        /*0002*/ 	.short	(.L_2 - .L_1)
	.align		4
.L_1:
        /*0004*/ 	.word	index@(_Z15incrementDevVari)
        /*0008*/ 	.word	0x00000008


	//----- nvinfo : EIATTR_FRAME_SIZE
	.align		4
.L_2:
        /*000c*/ 	.byte	0x04, 0x11
        /*000e*/ 	.short	(.L_4 - .L_3)
	.align		4
.L_3:
        /*0010*/ 	.word	index@(_Z15incrementDevVari)
        /*0014*/ 	.word	0x00000000


	//----- nvinfo : EIATTR_MIN_STACK_SIZE
	.align		4
.L_4:
        /*0018*/ 	.byte	0x04, 0x12
        /*001a*/ 	.short	(.L_6 - .L_5)
	.align		4
.L_5:
        /*001c*/ 	.word	index@(_Z15incrementDevVari)
        /*0020*/ 	.word	0x00000000
.L_6:


//--------------------- .nv.compat                --------------------------
	.section	.nv.compat,"",@"SHT_CUDA_COMPAT_INFO"
	.align	4
        /*0000*/ 	.byte	0x02, 0x09, 0x00, 0x00, 0x02, 0x02, 0x01, 0x00, 0x02, 0x05, 0x05, 0x00, 0x03, 0x07, 0x01, 0x01
        /*0010*/ 	.byte	0x02, 0x03, 0x00, 0x00, 0x02, 0x06, 0x01, 0x00, 0x04, 0x0b, 0x08, 0x00, 0x09, 0x00, 0x00, 0x00
        /*0020*/ 	.byte	0x00, 0x00, 0x00, 0x00


//--------------------- .nv.info._Z15incrementDevVari --------------------------
	.section	.nv.info._Z15incrementDevVari,"",@"SHT_CUDA_INFO"
	.sectionflags	@""
	.align	4


	//----- nvinfo : EIATTR_CUDA_API_VERSION
	.align		4
        /*0000*/ 	.byte	0x04, 0x37
        /*0002*/ 	.short	(.L_8 - .L_7)
.L_7:
        /*0004*/ 	.word	0x00000082


	//----- nvinfo : EIATTR_KPARAM_INFO
	.align		4
.L_8:
        /*0008*/ 	.byte	0x04, 0x17
        /*000a*/ 	.short	(.L_10 - .L_9)
.L_9:
        /*000c*/ 	.word	0x00000000
        /*0010*/ 	.short	0x0000
        /*0012*/ 	.short	0x0000
        /*0014*/ 	.byte	0x00, 0xf0, 0x11, 0x00


	//----- nvinfo : EIATTR_SPARSE_MMA_MASK
	.align		4
.L_10:
        /*0018*/ 	.byte	0x03, 0x50
        /*001a*/ 	.short	0x0000


	//----- nvinfo : EIATTR_MAXREG_COUNT
	.align		4
        /*001c*/ 	.byte	0x03, 0x1b
        /*001e*/ 	.short	0x00ff


	//----- nvinfo : EIATTR_MERCURY_ISA_VERSION
	.align		4
        /*0020*/ 	.byte	0x03, 0x5f
        /*0022*/ 	.short	0x0101


	//----- nvinfo : EIATTR_INT_WARP_WIDE_INSTR_OFFSETS
	.align		4
        /*0024*/ 	.byte	0x04, 0x31
        /*0026*/ 	.short	(.L_12 - .L_11)


	//   ....[0]....
.L_11:
        /*0028*/ 	.word	0x00000030


	//----- nvinfo : EIATTR_VRC_CTA_INIT_COUNT
	.align		4
.L_12:
        /*002c*/ 	.byte	0x02, 0x4a
	.zero		1
	.zero		1


	//----- nvinfo : EIATTR_EXIT_INSTR_OFFSETS
	.align		4
        /*0030*/ 	.byte	0x04, 0x1c
        /*0032*/ 	.short	(.L_14 - .L_13)


	//   ....[0]....
.L_13:
        /*0034*/ 	.word	0x000000b0


	//----- nvinfo : EIATTR_CBANK_PARAM_SIZE
	.align		4
.L_14:
        /*0038*/ 	.byte	0x03, 0x19
        /*003a*/ 	.short	0x0004


	//----- nvinfo : EIATTR_PARAM_CBANK
	.align		4
        /*003c*/ 	.byte	0x04, 0x0a
        /*003e*/ 	.short	(.L_16 - .L_15)
	.align		4
.L_15:
        /*0040*/ 	.word	index@(.nv.constant0._Z15incrementDevVari)
        /*0044*/ 	.short	0x0380
        /*0046*/ 	.short	0x0004


	//----- nvinfo : EIATTR_SW_WAR
	.align		4
.L_16:
        /*0048*/ 	.byte	0x04, 0x36
        /*004a*/ 	.short	(.L_18 - .L_17)
.L_17:
        /*004c*/ 	.word	0x00000008
.L_18:


//--------------------- .nv.callgraph             --------------------------
	.section	.nv.callgraph,"",@"SHT_CUDA_CALLGRAPH"
	.align	4
	.sectionentsize	8
	.align		4
        /*0000*/ 	.word	0x00000000
	.align		4
        /*0004*/ 	.word	0xffffffff
	.align		4
        /*0008*/ 	.word	0x00000000
	.align		4
        /*000c*/ 	.word	0xfffffffe
	.align		4
        /*0010*/ 	.word	0x00000000
	.align		4
        /*0014*/ 	.word	0xfffffffd
	.align		4
        /*0018*/ 	.word	0x00000000
	.align		4
        /*001c*/ 	.word	0xfffffffc


//--------------------- .nv.constant4             --------------------------
	.section	.nv.constant4,"a",@progbits
	.align	8
	.align		8
.nv.constant4:
        /*0000*/ 	.dword	devVar


//--------------------- .text._Z15incrementDevVari --------------------------
	.section	.text._Z15incrementDevVari,"ax",@progbits
	.align	128
        .global         _Z15incrementDevVari
        .type           _Z15incrementDevVari,@function
        .size           _Z15incrementDevVari,(.L_x_1 - _Z15incrementDevVari)
        .other          _Z15incrementDevVari,@"STO_CUDA_ENTRY STV_DEFAULT"
_Z15incrementDevVari:
.text._Z15incrementDevVari:
[----:B------:R-:W-:Y:S01]  /*0000*/  LDC R1, c[0x0][0x37c] ;  /* 0x0000df00ff017b82 */ /* 0x000fe20000000800 */
[----:B------:R-:W0:Y:S07]  /*0010*/  S2R R0, SR_LANEID ;  /* 0x0000000000007919 */ /* 0x000e2e0000000000 */
[----:B------:R-:W1:Y:S01]  /*0020*/  LDC R5, c[0x0][0x380] ;  /* 0x0000e000ff057b82 */ /* 0x000e620000000800 */
[----:B------:R-:W-:Y:S01]  /*0030*/  VOTEU.ANY UR4, UPT, PT ;  /* 0x0000000000047886 */ /* 0x000fe200038e0100 */
[----:B------:R-:W2:Y:S01]  /*0040*/  LDCU.64 UR6, c[0x0][0x358] ;  /* 0x00006b00ff0677ac */ /* 0x000ea20008000a00 */
[----:B------:R-:W-:-:S05]  /*0050*/  UFLO.U32 UR5, UR4 ;  /* 0x00000004000572bd */ /* 0x000fca00080e0000 */
[----:B------:R-:W2:Y:S01]  /*0060*/  LDC.64 R2, c[0x4][RZ] ;  /* 0x01000000ff027b82 */ /* 0x000ea20000000a00 */
[----:B------:R-:W-:-:S06]  /*0070*/  UPOPC UR4, UR4 ;  /* 0x00000004000472bf */ /* 0x000fcc0008000000 */
[----:B-1----:R-:W-:Y:S01]  /*0080*/  IMAD R5, R5, UR4, RZ ;  /* 0x0000000405057c24 */ /* 0x002fe2000f8e02ff */
[----:B0-----:R-:W-:-:S13]  /*0090*/  ISETP.EQ.U32.AND P0, PT, R0, UR5, PT ;  /* 0x0000000500007c0c */ /* 0x001fda000bf02070 */
[----:B--2---:R-:W-:Y:S01]  /*00a0*/  @P0 REDG.E.ADD.STRONG.GPU desc[UR6][R2.64], R5 ;  /* 0x000000050200098e */ /* 0x004fe2000c12e106 */
[----:B------:R-:W-:Y:S05]  /*00b0*/  EXIT ;  /* 0x000000000000794d */ /* 0x000fea0003800000 */
.L_x_0:
[----:B------:R-:W-:-:S00]  /*00c0*/  BRA `(.L_x_0) ;  /* 0xfffffffc00fc7947 */ /* 0x000fc0000383ffff */
[----:B------:R-:W-:-:S00]  /*00d0*/  NOP ;  /* 0x0000000000007918 */ /* 0x000fc00000000000 */
        /* <DEDUP_REMOVED lines=10> */
.L_x_1:


//--------------------- .nv.shared.reserved.0     --------------------------
	.section	.nv.shared.reserved.0,"aw",@nobits
	.weak		__nv_reservedSMEM_offset_0_alias
	.size		__nv_reservedSMEM_offset_0_alias, 0, 64
	.other		__nv_reservedSMEM_offset_0_alias,@"STO_CUDA_RESERVED_SHARED STV_DEFAULT"
__nv_reservedSMEM_offset_0_alias:
	.zero		0
	.zero		64


//--------------------- .nv.global                --------------------------
	.section	.nv.global,"aw",@nobits
	.align	4
.nv.global:
	.type		devVar,@object
	.size		devVar,(.L_0 - devVar)
devVar:
	.zero		4
.L_0:


//--------------------- .nv.constant0._Z15incrementDevVari --------------------------
	.section	.nv.constant0._Z15incrementDevVari,"a",@progbits
	.sectionflags	@""
	.align	4
.nv.constant0._Z15incrementDevVari:
	.zero		900


//--------------------- SYMBOLS --------------------------

	.type		.nv.reservedSmem.offset0,@object
	.size		.nv.reservedSmem.offset0,0x4
